	.headerflags	@"EF_CUDA_TEXMODE_UNIFIED EF_CUDA_64BIT_ADDRESS EF_CUDA_ACCELERATORS EF_CUDA_SM90 EF_CUDA_VIRTUAL_SM(EF_CUDA_SM90)"
	.elftype	@"ET_EXEC"


//--------------------- .nv.info                  --------------------------
	.section	.nv.info,"",@"SHT_CUDA_INFO"
	.align	4


	//----- nvinfo : EIATTR_REGCOUNT
	.align		4
        /*0000*/ 	.byte	0x04, 0x2f
        /*0002*/ 	.short	(.L_3 - .L_2)
	.align		4
.L_2:
        /*0004*/ 	.word	index@(triton_poi_fused__native_batch_norm_legit_no_training_silu_6)
        /*0008*/ 	.word	0x00000016


	//----- nvinfo : EIATTR_MIN_STACK_SIZE
	.align		4
.L_3:
        /*000c*/ 	.byte	0x04, 0x12
        /*000e*/ 	.short	(.L_5 - .L_4)
	.align		4
.L_4:
        /*0010*/ 	.word	index@(triton_poi_fused__native_batch_norm_legit_no_training_silu_6)
        /*0014*/ 	.word	0x00000000


	//----- nvinfo : EIATTR_FRAME_SIZE
	.align		4
.L_5:
        /*0018*/ 	.byte	0x04, 0x11
        /*001a*/ 	.short	(.L_7 - .L_6)
	.align		4
.L_6:
        /*001c*/ 	.word	index@(triton_poi_fused__native_batch_norm_legit_no_training_silu_6)
        /*0020*/ 	.word	0x00000000


	//----- nvinfo : EIATTR_MIN_STACK_SIZE
	.align		4
.L_7:
        /*0024*/ 	.byte	0x04, 0x12
        /*0026*/ 	.short	(.L_9 - .L_8)
	.align		4
.L_8:
        /*0028*/ 	.word	index@(triton_poi_fused__native_batch_norm_legit_no_training_silu_6)
        /*002c*/ 	.word	0x00000000
.L_9:


//--------------------- .nv.info.triton_poi_fused__native_batch_norm_legit_no_training_silu_6 --------------------------
	.section	.nv.info.triton_poi_fused__native_batch_norm_legit_no_training_silu_6,"",@"SHT_CUDA_INFO"
	.sectionflags	@""
	.align	4


	//----- nvinfo : EIATTR_CUDA_API_VERSION
	.align		4
        /*0000*/ 	.byte	0x04, 0x37
        /*0002*/ 	.short	(.L_11 - .L_10)
.L_10:
        /*0004*/ 	.word	0x0000007c


	//----- nvinfo : EIATTR_KPARAM_INFO
	.align		4
.L_11:
        /*0008*/ 	.byte	0x04, 0x17
        /*000a*/ 	.short	(.L_13 - .L_12)
.L_12:
        /*000c*/ 	.word	0x00000000
        /*0010*/ 	.short	0x0006
        /*0012*/ 	.short	0x0030
        /*0014*/ 	.byte	0x00, 0xf0, 0x11, 0x00


	//----- nvinfo : EIATTR_KPARAM_INFO
	.align		4
.L_13:
        /*0018*/ 	.byte	0x04, 0x17
        /*001a*/ 	.short	(.L_15 - .L_14)
.L_14:
        /*001c*/ 	.word	0x00000000
        /*0020*/ 	.short	0x0005
        /*0022*/ 	.short	0x0028
        /*0024*/ 	.byte	0x00, 0xf4, 0x21, 0x00


	//----- nvinfo : EIATTR_KPARAM_INFO
	.align		4
.L_15:
        /*0028*/ 	.byte	0x04, 0x17
        /*002a*/ 	.short	(.L_17 - .L_16)
.L_16:
        /*002c*/ 	.word	0x00000000
        /*0030*/ 	.short	0x0004
        /*0032*/ 	.short	0x0020
        /*0034*/ 	.byte	0x00, 0xf4, 0x21, 0x00


	//----- nvinfo : EIATTR_KPARAM_INFO
	.align		4
.L_17:
        /*0038*/ 	.byte	0x04, 0x17
        /*003a*/ 	.short	(.L_19 - .L_18)
.L_18:
        /*003c*/ 	.word	0x00000000
        /*0040*/ 	.short	0x0003
        /*0042*/ 	.short	0x0018
        /*0044*/ 	.byte	0x00, 0xf4, 0x21, 0x00


	//----- nvinfo : EIATTR_KPARAM_INFO
	.align		4
.L_19:
        /*0048*/ 	.byte	0x04, 0x17
        /*004a*/ 	.short	(.L_21 - .L_20)
.L_20:
        /*004c*/ 	.word	0x00000000
        /*0050*/ 	.short	0x0002
        /*0052*/ 	.short	0x0010
        /*0054*/ 	.byte	0x00, 0xf4, 0x21, 0x00


	//----- nvinfo : EIATTR_KPARAM_INFO
	.align		4
.L_21:
        /*0058*/ 	.byte	0x04, 0x17
        /*005a*/ 	.short	(.L_23 - .L_22)
.L_22:
        /*005c*/ 	.word	0x00000000
        /*0060*/ 	.short	0x0001
        /*0062*/ 	.short	0x0008
        /*0064*/ 	.byte	0x00, 0xf4, 0x21, 0x00


	//----- nvinfo : EIATTR_KPARAM_INFO
	.align		4
.L_23:
        /*0068*/ 	.byte	0x04, 0x17
        /*006a*/ 	.short	(.L_25 - .L_24)
.L_24:
        /*006c*/ 	.word	0x00000000
        /*0070*/ 	.short	0x0000
        /*0072*/ 	.short	0x0000
        /*0074*/ 	.byte	0x00, 0xf4, 0x21, 0x00


	//----- nvinfo : EIATTR_SPARSE_MMA_MASK
	.align		4
.L_25:
        /*0078*/ 	.byte	0x03, 0x50
        /*007a*/ 	.short	0x0000


	//----- nvinfo : EIATTR_MAXREG_COUNT
	.align		4
        /*007c*/ 	.byte	0x03, 0x1b
        /*007e*/ 	.short	0x00ff


	//----- nvinfo : EIATTR_EXIT_INSTR_OFFSETS
	.align		4
        /*0080*/ 	.byte	0x04, 0x1c
        /*0082*/ 	.short	(.L_27 - .L_26)


	//   ....[0]....
.L_26:
        /*0084*/ 	.word	0x000005e0


	//   ....[1]....
        /*0088*/ 	.word	0x00000600


	//----- nvinfo : EIATTR_REQNTID
	.align		4
.L_27:
        /*008c*/ 	.byte	0x04, 0x10
        /*008e*/ 	.short	(.L_29 - .L_28)
.L_28:
        /*0090*/ 	.word	0x00000080
        /*0094*/ 	.word	0x00000001
        /*0098*/ 	.word	0x00000001


	//----- nvinfo : EIATTR_CBANK_PARAM_SIZE
	.align		4
.L_29:
        /*009c*/ 	.byte	0x03, 0x19
        /*009e*/ 	.short	0x0034


	//----- nvinfo : EIATTR_PARAM_CBANK
	.align		4
        /*00a0*/ 	.byte	0x04, 0x0a
        /*00a2*/ 	.short	(.L_31 - .L_30)
	.align		4
.L_30:
        /*00a4*/ 	.word	index@(.nv.constant0.triton_poi_fused__native_batch_norm_legit_no_training_silu_6)
        /*00a8*/ 	.short	0x0210
        /*00aa*/ 	.short	0x0034


	//----- nvinfo : EIATTR_SW_WAR
	.align		4
.L_31:
        /*00ac*/ 	.byte	0x04, 0x36
        /*00ae*/ 	.short	(.L_33 - .L_32)
.L_32:
        /*00b0*/ 	.word	0x00000008
.L_33:


//--------------------- .nv.callgraph             --------------------------
	.section	.nv.callgraph,"",@"SHT_CUDA_CALLGRAPH"
	.align	4
	.sectionentsize	8
	.align		4
        /*0000*/ 	.word	0x00000000
	.align		4
        /*0004*/ 	.word	0xffffffff
	.align		4
        /*0008*/ 	.word	0x00000000
	.align		4
        /*000c*/ 	.word	0xfffffffe
	.align		4
        /*0010*/ 	.word	0x00000000
	.align		4
        /*0014*/ 	.word	0xfffffffd
	.align		4
        /*0018*/ 	.word	0x00000000
	.align		4
        /*001c*/ 	.word	0xfffffffc


//--------------------- .nv.constant4             --------------------------
	.section	.nv.constant4,"a",@progbits
	.align	8
	.align		8
.nv.constant4:
        /*0000*/ 	.dword	_$_str
	.align		8
        /*0008*/ 	.dword	_$_str_$_2


//--------------------- .text.triton_poi_fused__native_batch_norm_legit_no_training_silu_6 --------------------------
	.section	.text.triton_poi_fused__native_batch_norm_legit_no_training_silu_6,"ax",@progbits
	.align	128
        .global         triton_poi_fused__native_batch_norm_legit_no_training_silu_6
        .type           triton_poi_fused__native_batch_norm_legit_no_training_silu_6,@function
        .size           triton_poi_fused__native_batch_norm_legit_no_training_silu_6,(.L_x_1 - triton_poi_fused__native_batch_norm_legit_no_training_silu_6)
        .other          triton_poi_fused__native_batch_norm_legit_no_training_silu_6,@"STO_CUDA_ENTRY STV_DEFAULT"
triton_poi_fused__native_batch_norm_legit_no_training_silu_6:
.text.triton_poi_fused__native_batch_norm_legit_no_training_silu_6:
[----:B------:R-:W0:Y:S01]  /*0000*/  LDC R1, c[0x0][0x28] ;  /* 0x00000a00ff017b82 */ /* 0x000e220000000800 */
[----:B------:R-:W1:Y:S07]  /*0010*/  S2R R0, SR_TID.X ;  /* 0x0000000000007919 */ /* 0x000e6e0000002100 */
[----:B------:R-:W2:Y:S01]  /*0020*/  LDC.64 R12, c[0x0][0x228] ;  /* 0x00008a00ff0c7b82 */ /* 0x000ea20000000a00 */
[----:B------:R-:W-:Y:S01]  /*0030*/  ULDC.64 UR4, c[0x0][0x208] ;  /* 0x0000820000047ab9 */ /* 0x000fe20000000a00 */
[----:B------:R-:W3:Y:S06]  /*0040*/  S2R R5, SR_CTAID.X ;  /* 0x0000000000057919 */ /* 0x000eec0000002500 */
[----:B------:R-:W4:Y:S08]  /*0050*/  LDC.64 R16, c[0x0][0x218] ;  /* 0x00008600ff107b82 */ /* 0x000f300000000a00 */
[----:B------:R-:W5:Y:S08]  /*0060*/  LDC.64 R8, c[0x0][0x220] ;  /* 0x00008800ff087b82 */ /* 0x000f700000000a00 */
[----:B------:R-:W4:Y:S01]  /*0070*/  LDC.64 R6, c[0x0][0x230] ;  /* 0x00008c00ff067b82 */ /* 0x000f220000000a00 */
[----:B-1----:R-:W-:-:S07]  /*0080*/  SHF.L.U32 R0, R0, 0x1, RZ ;  /* 0x0000000100007819 */ /* 0x002fce00000006ff */
[----:B------:R-:W1:Y:S01]  /*0090*/  LDC.64 R18, c[0x0][0x238] ;  /* 0x00008e00ff127b82 */ /* 0x000e620000000a00 */
[----:B---3--:R-:W-:Y:S02]  /*00a0*/  SHF.R.S32.HI R3, RZ, 0x17, R5 ;  /* 0x00000017ff037819 */ /* 0x008fe40000011405 */
[----:B------:R-:W-:Y:S02]  /*00b0*/  LOP3.LUT R0, R0, 0xfe, RZ, 0xc0, !PT ;  /* 0x000000fe00007812 */ /* 0x000fe400078ec0ff */
[----:B------:R-:W-:Y:S02]  /*00c0*/  SGXT R3, R3, 0x1 ;  /* 0x000000010303781a */ /* 0x000fe40000000200 */
[----:B------:R-:W-:Y:S02]  /*00d0*/  LEA R0, R5, R0, 0x8 ;  /* 0x0000000005007211 */ /* 0x000fe400078e40ff */
[----:B------:R-:W-:Y:S02]  /*00e0*/  CS2R R4, SRZ ;  /* 0x0000000000047805 */ /* 0x000fe4000001ff00 */
[----:B------:R-:W-:-:S02]  /*00f0*/  LEA.HI R3, R3, R0, RZ, 0x4 ;  /* 0x0000000003037211 */ /* 0x000fc400078f20ff */
[----:B------:R-:W-:Y:S02]  /*0100*/  ISETP.GE.AND P0, PT, R0, 0x100, PT ;  /* 0x000001000000780c */ /* 0x000fe40003f06270 */
[----:B------:R-:W-:-:S04]  /*0110*/  SHF.R.S32.HI R3, RZ, 0x4, R3 ;  /* 0x00000004ff037819 */ /* 0x000fc80000011403 */
[----:B------:R-:W-:-:S04]  /*0120*/  LEA.HI R2, R3, R3, RZ, 0x2 ;  /* 0x0000000303027211 */ /* 0x000fc800078f10ff */
[----:B------:R-:W-:-:S04]  /*0130*/  LOP3.LUT R2, R2, 0xfffffffc, RZ, 0xc0, !PT ;  /* 0xfffffffc02027812 */ /* 0x000fc800078ec0ff */
[----:B------:R-:W-:-:S05]  /*0140*/  IADD3 R15, R3, -R2, RZ ;  /* 0x80000002030f7210 */ /* 0x000fca0007ffe0ff */
[----:B--2---:R-:W-:-:S05]  /*0150*/  IMAD.WIDE R12, R15, 0x4, R12 ;  /* 0x000000040f0c7825 */ /* 0x004fca00078e020c */
[----:B------:R-:W2:Y:S04]  /*0160*/  @!P0 LDG.E.EL R4, desc[UR4][R12.64] ;  /* 0x000000040c048981 */ /* 0x000ea8000c2e1900 */
[----:B------:R3:W2:Y:S01]  /*0170*/  @!P0 LDG.E.EL R5, desc[UR4][R12.64] ;  /* 0x000000040c058981 */ /* 0x0006a2000c2e1900 */
[----:B------:R-:W-:Y:S02]  /*0180*/  CS2R R10, SRZ ;  /* 0x00000000000a7805 */ /* 0x000fe4000001ff00 */
[----:B------:R-:W-:Y:S01]  /*0190*/  CS2R R2, SRZ ;  /* 0x0000000000027805 */ /* 0x000fe2000001ff00 */
[----:B----4-:R-:W-:-:S04]  /*01a0*/  IMAD.WIDE R16, R0, 0x4, R16 ;  /* 0x0000000400107825 */ /* 0x010fc800078e0210 */
[C---:B-----5:R-:W-:Y:S01]  /*01b0*/  IMAD.WIDE R8, R15.reuse, 0x4, R8 ;  /* 0x000000040f087825 */ /* 0x060fe200078e0208 */
[----:B------:R4:W5:Y:S01]  /*01c0*/  @!P0 LDG.E.64 R2, desc[UR4][R16.64] ;  /* 0x0000000410028981 */ /* 0x000962000c1e1b00 */
[----:B---3--:R-:W-:Y:S02]  /*01d0*/  CS2R R12, SRZ ;  /* 0x00000000000c7805 */ /* 0x008fe4000001ff00 */
[C---:B0-----:R-:W-:Y:S01]  /*01e0*/  IMAD.WIDE R6, R15.reuse, 0x4, R6 ;  /* 0x000000040f067825 */ /* 0x041fe200078e0206 */
[----:B------:R-:W5:Y:S03]  /*01f0*/  @!P0 LDG.E.EL R11, desc[UR4][R8.64] ;  /* 0x00000004080b8981 */ /* 0x000f66000c2e1900 */
[----:B-1----:R-:W-:Y:S01]  /*0200*/  IMAD.WIDE R18, R15, 0x4, R18 ;  /* 0x000000040f127825 */ /* 0x002fe200078e0212 */
[----:B------:R-:W3:Y:S01]  /*0210*/  @!P0 LDG.E.EL R12, desc[UR4][R8.64] ;  /* 0x00000004080c8981 */ /* 0x000ee2000c2e1900 */
[----:B------:R-:W-:-:S03]  /*0220*/  CS2R R14, SRZ ;  /* 0x00000000000e7805 */ /* 0x000fc6000001ff00 */
[----:B------:R-:W3:Y:S04]  /*0230*/  @!P0 LDG.E.EL R13, desc[UR4][R6.64] ;  /* 0x00000004060d8981 */ /* 0x000ee8000c2e1900 */
[----:B------:R-:W3:Y:S04]  /*0240*/  @!P0 LDG.E.EL R10, desc[UR4][R18.64] ;  /* 0x00000004120a8981 */ /* 0x000ee8000c2e1900 */
[----:B------:R0:W3:Y:S04]  /*0250*/  @!P0 LDG.E.EL R15, desc[UR4][R6.64] ;  /* 0x00000004060f8981 */ /* 0x0000e8000c2e1900 */
[----:B------:R-:W3:Y:S01]  /*0260*/  @!P0 LDG.E.EL R14, desc[UR4][R18.64] ;  /* 0x00000004120e8981 */ /* 0x000ee2000c2e1900 */
[----:B--2---:R-:W-:-:S04]  /*0270*/  FADD R4, R4, 9.9999997473787516356e-06 ;  /* 0x3727c5ac04047421 */ /* 0x004fc80000000000 */
[----:B----4-:R-:W1:Y:S01]  /*0280*/  MUFU.SQRT R16, R4 ;  /* 0x0000000400107308 */ /* 0x010e620000002000 */
[----:B------:R-:W-:-:S07]  /*0290*/  FADD R5, R5, 9.9999997473787516356e-06 ;  /* 0x3727c5ac05057421 */ /* 0x000fce0000000000 */
[----:B------:R-:W2:Y:S01]  /*02a0*/  MUFU.SQRT R17, R5 ;  /* 0x0000000500117308 */ /* 0x000ea20000002000 */
[C---:B-1----:R-:W-:Y:S02]  /*02b0*/  FSETP.GT.AND P1, PT, R16.reuse, 8.50705917302346158658e+37, PT ;  /* 0x7e8000001000780b */ /* 0x042fe40003f24000 */
[----:B------:R-:W-:Y:S02]  /*02c0*/  FSETP.GEU.AND P3, PT, R16, 1.175494350822287508e-38, PT ;  /* 0x008000001000780b */ /* 0x000fe40003f6e000 */
[C---:B--2---:R-:W-:Y:S02]  /*02d0*/  FSETP.GT.AND P2, PT, R17.reuse, 8.50705917302346158658e+37, PT ;  /* 0x7e8000001100780b */ /* 0x044fe40003f44000 */
[----:B------:R-:W-:-:S07]  /*02e0*/  FSETP.GEU.AND P4, PT, R17, 1.175494350822287508e-38, PT ;  /* 0x008000001100780b */ /* 0x000fce0003f8e000 */
[----:B------:R-:W-:Y:S01]  /*02f0*/  @P1 FMUL R16, R16, 0.25 ;  /* 0x3e80000010101820 */ /* 0x000fe20000400000 */
[----:B------:R-:W-:-:S03]  /*0300*/  HFMA2.MMA R4, -RZ, RZ, 1.625, 0 ;  /* 0x3e800000ff047435 */ /* 0x000fc600000001ff */
[----:B------:R-:W-:Y:S01]  /*0310*/  @!P3 FMUL R16, R16, 16777216 ;  /* 0x4b8000001010b820 */ /* 0x000fe20000400000 */
[----:B------:R-:W-:-:S05]  /*0320*/  @P2 FMUL R17, R17, 0.25 ;  /* 0x3e80000011112820 */ /* 0x000fca0000400000 */
[----:B------:R-:W1:Y:S01]  /*0330*/  MUFU.RCP R16, R16 ;  /* 0x0000001000107308 */ /* 0x000e620000001000 */
[----:B------:R-:W-:Y:S01]  /*0340*/  @!P4 FMUL R17, R17, 16777216 ;  /* 0x4b8000001111c820 */ /* 0x000fe20000400000 */
[----:B------:R-:W-:-:S06]  /*0350*/  FSEL R5, R4, 1, P1 ;  /* 0x3f80000004057808 */ /* 0x000fcc0000800000 */
[----:B------:R-:W2:Y:S01]  /*0360*/  MUFU.RCP R17, R17 ;  /* 0x0000001100117308 */ /* 0x000ea20000001000 */
[----:B------:R-:W-:Y:S01]  /*0370*/  @!P3 FMUL R5, R5, 16777216 ;  /* 0x4b8000000505b820 */ /* 0x000fe20000400000 */
[----:B0-----:R-:W-:Y:S01]  /*0380*/  FSEL R6, R4, 1, P2 ;  /* 0x3f80000004067808 */ /* 0x001fe20001000000 */
[----:B-----5:R-:W-:Y:S02]  /*0390*/  FADD R2, -R11, R2 ;  /* 0x000000020b027221 */ /* 0x020fe40000000100 */
[----:B-1----:R-:W-:Y:S02]  /*03a0*/  FMUL R5, R16, R5 ;  /* 0x0000000510057220 */ /* 0x002fe40000400000 */
[----:B------:R-:W-:Y:S01]  /*03b0*/  @!P4 FMUL R6, R6, 16777216 ;  /* 0x4b8000000606c820 */ /* 0x000fe20000400000 */
[----:B---3--:R-:W-:Y:S01]  /*03c0*/  FADD R3, -R12, R3 ;  /* 0x000000030c037221 */ /* 0x008fe20000000100 */
[----:B------:R-:W-:Y:S02]  /*03d0*/  FMUL R5, R2, R5 ;  /* 0x0000000502057220 */ /* 0x000fe40000400000 */
[----:B--2---:R-:W-:-:S02]  /*03e0*/  FMUL R6, R17, R6 ;  /* 0x0000000611067220 */ /* 0x004fc40000400000 */
[----:B------:R-:W-:Y:S02]  /*03f0*/  FFMA R5, R5, R13, R10 ;  /* 0x0000000d05057223 */ /* 0x000fe4000000000a */
[----:B------:R-:W-:Y:S02]  /*0400*/  FMUL R3, R3, R6 ;  /* 0x0000000603037220 */ /* 0x000fe40000400000 */
[----:B------:R-:W-:Y:S02]  /*0410*/  FADD R2, RZ, -R5 ;  /* 0x80000005ff027221 */ /* 0x000fe40000000000 */
[----:B------:R-:W-:Y:S02]  /*0420*/  FFMA R14, R3, R15, R14 ;  /* 0x0000000f030e7223 */ /* 0x000fe4000000000e */
[----:B------:R-:W-:Y:S02]  /*0430*/  FMUL R3, R2, 1.4426950216293334961 ;  /* 0x3fb8aa3b02037820 */ /* 0x000fe40000400000 */
[----:B------:R-:W-:-:S04]  /*0440*/  FADD R2, RZ, -R14 ;  /* 0x8000000eff027221 */ /* 0x000fc80000000000 */
[----:B------:R-:W-:Y:S01]  /*0450*/  FMUL R6, R2, 1.4426950216293334961 ;  /* 0x3fb8aa3b02067820 */ /* 0x000fe20000400000 */
[----:B------:R-:W-:-:S04]  /*0460*/  FSETP.GEU.AND P1, PT, R3, -126, PT ;  /* 0xc2fc00000300780b */ /* 0x000fc80003f2e000 */
[----:B------:R-:W-:-:S09]  /*0470*/  FSETP.GEU.AND P2, PT, R6, -126, PT ;  /* 0xc2fc00000600780b */ /* 0x000fd20003f4e000 */
[----:B------:R-:W-:-:S04]  /*0480*/  @!P1 FMUL R3, R3, 0.5 ;  /* 0x3f00000003039820 */ /* 0x000fc80000400000 */
[----:B------:R-:W-:Y:S01]  /*0490*/  @!P2 FMUL R6, R6, 0.5 ;  /* 0x3f0000000606a820 */ /* 0x000fe20000400000 */
[----:B------:R-:W0:Y:S08]  /*04a0*/  MUFU.EX2 R2, R3 ;  /* 0x0000000300027308 */ /* 0x000e300000000800 */
[----:B------:R-:W1:Y:S01]  /*04b0*/  MUFU.EX2 R7, R6 ;  /* 0x0000000600077308 */ /* 0x000e620000000800 */
[----:B0-----:R-:W-:-:S04]  /*04c0*/  @!P1 FMUL R2, R2, R2 ;  /* 0x0000000202029220 */ /* 0x001fc80000400000 */
[----:B------:R-:W-:Y:S02]  /*04d0*/  FADD R8, R2, 1 ;  /* 0x3f80000002087421 */ /* 0x000fe40000000000 */
[----:B------:R-:W0:Y:S01]  /*04e0*/  LDC.64 R2, c[0x0][0x210] ;  /* 0x00008400ff027b82 */ /* 0x000e220000000a00 */
[----:B-1----:R-:W-:-:S04]  /*04f0*/  @!P2 FMUL R7, R7, R7 ;  /* 0x000000070707a220 */ /* 0x002fc80000400000 */
[----:B------:R-:W-:Y:S01]  /*0500*/  FADD R7, R7, 1 ;  /* 0x3f80000007077421 */ /* 0x000fe20000000000 */
[----:B------:R-:W-:-:S04]  /*0510*/  FSETP.GT.AND P1, PT, R8, 8.50705917302346158658e+37, PT ;  /* 0x7e8000000800780b */ /* 0x000fc80003f24000 */
[----:B------:R-:W-:-:S09]  /*0520*/  FSETP.GT.AND P2, PT, R7, 8.50705917302346158658e+37, PT ;  /* 0x7e8000000700780b */ /* 0x000fd20003f44000 */
[----:B------:R-:W-:-:S04]  /*0530*/  @P1 FMUL R8, R8, 0.25 ;  /* 0x3e80000008081820 */ /* 0x000fc80000400000 */
[----:B------:R-:W-:Y:S02]  /*0540*/  @P2 FMUL R7, R7, 0.25 ;  /* 0x3e80000007072820 */ /* 0x000fe40000400000 */
[----:B------:R-:W1:Y:S08]  /*0550*/  MUFU.RCP R8, R8 ;  /* 0x0000000800087308 */ /* 0x000e700000001000 */
[----:B------:R-:W2:Y:S01]  /*0560*/  MUFU.RCP R7, R7 ;  /* 0x0000000700077308 */ /* 0x000ea20000001000 */
[----:B------:R-:W-:-:S02]  /*0570*/  FSEL R9, R4, 1, P1 ;  /* 0x3f80000004097808 */ /* 0x000fc40000800000 */
[----:B------:R-:W-:-:S03]  /*0580*/  FSEL R6, R4, 1, P2 ;  /* 0x3f80000004067808 */ /* 0x000fc60001000000 */
[----:B-1----:R-:W-:Y:S01]  /*0590*/  FMUL R4, R8, R9 ;  /* 0x0000000908047220 */ /* 0x002fe20000400000 */
[----:B0-----:R-:W-:-:S04]  /*05a0*/  IMAD.WIDE R2, R0, 0x4, R2 ;  /* 0x0000000400027825 */ /* 0x001fc800078e0202 */
[----:B------:R-:W-:Y:S01]  /*05b0*/  FMUL R4, R5, R4 ;  /* 0x0000000405047220 */ /* 0x000fe20000400000 */
[----:B--2---:R-:W-:-:S04]  /*05c0*/  FMUL R9, R7, R6 ;  /* 0x0000000607097220 */ /* 0x004fc80000400000 */
[----:B------:R-:W-:Y:S01]  /*05d0*/  FMUL R5, R14, R9 ;  /* 0x000000090e057220 */ /* 0x000fe20000400000 */
[----:B------:R-:W-:Y:S06]  /*05e0*/  @P0 EXIT ;  /* 0x000000000000094d */ /* 0x000fec0003800000 */
[----:B------:R-:W-:Y:S01]  /*05f0*/  STG.E.64 desc[UR4][R2.64], R4 ;  /* 0x0000000402007986 */ /* 0x000fe2000c101b04 */
[----:B------:R-:W-:Y:S05]  /*0600*/  EXIT ;  /* 0x000000000000794d */ /* 0x000fea0003800000 */
.L_x_0:
[----:B------:R-:W-:-:S00]  /*0610*/  BRA `(.L_x_0) ;  /* 0xfffffffc00fc7947 */ /* 0x000fc0000383ffff */
[----:B------:R-:W-:-:S00]  /*0620*/  NOP ;  /* 0x0000000000007918 */ /* 0x000fc00000000000 */
        /* <DEDUP_REMOVED lines=13> */
.L_x_1:


//--------------------- .nv.global.init           --------------------------
	.section	.nv.global.init,"aw",@progbits
.nv.global.init:
	.type		_$_str,@object
	.size		_$_str,(_$_str_$_2 - _$_str)
_$_str:
        /*0000*/ 	.byte	0x5f, 0x5f, 0x43, 0x55, 0x44, 0x41, 0x5f, 0x46, 0x54, 0x5a, 0x00
	.type		_$_str_$_2,@object
	.size		_$_str_$_2,(.L_1 - _$_str_$_2)
_$_str_$_2:
        /*000b*/ 	.byte	0x5f, 0x5f, 0x43, 0x55, 0x44, 0x41, 0x5f, 0x50, 0x52, 0x45, 0x43, 0x5f, 0x53, 0x51, 0x52, 0x54
        /*001b*/ 	.byte	0x00
.L_1:


//--------------------- .nv.constant0.triton_poi_fused__native_batch_norm_legit_no_training_silu_6 --------------------------
	.section	.nv.constant0.triton_poi_fused__native_batch_norm_legit_no_training_silu_6,"a",@progbits
	.sectionflags	@""
	.align	4
.nv.constant0.triton_poi_fused__native_batch_norm_legit_no_training_silu_6:
	.zero		580
